	.headerflags	@"EF_CUDA_TEXMODE_UNIFIED EF_CUDA_64BIT_ADDRESS EF_CUDA_ACCELERATORS EF_CUDA_SM90 EF_CUDA_VIRTUAL_SM(EF_CUDA_SM90)"
	.elftype	@"ET_EXEC"


//--------------------- .nv.info                  --------------------------
	.section	.nv.info,"",@"SHT_CUDA_INFO"
	.align	4


	//----- nvinfo : EIATTR_REGCOUNT
	.align		4
        /*0000*/ 	.byte	0x04, 0x2f
        /*0002*/ 	.short	(.L_1 - .L_0)
	.align		4
.L_0:
        /*0004*/ 	.word	index@(triton_poi_fused_relu_20)
        /*0008*/ 	.word	0x00000008


	//----- nvinfo : EIATTR_MIN_STACK_SIZE
	.align		4
.L_1:
        /*000c*/ 	.byte	0x04, 0x12
        /*000e*/ 	.short	(.L_3 - .L_2)
	.align		4
.L_2:
        /*0010*/ 	.word	index@(triton_poi_fused_relu_20)
        /*0014*/ 	.word	0x00000000


	//----- nvinfo : EIATTR_FRAME_SIZE
	.align		4
.L_3:
        /*0018*/ 	.byte	0x04, 0x11
        /*001a*/ 	.short	(.L_5 - .L_4)
	.align		4
.L_4:
        /*001c*/ 	.word	index@(triton_poi_fused_relu_20)
        /*0020*/ 	.word	0x00000000


	//----- nvinfo : EIATTR_MIN_STACK_SIZE
	.align		4
.L_5:
        /*0024*/ 	.byte	0x04, 0x12
        /*0026*/ 	.short	(.L_7 - .L_6)
	.align		4
.L_6:
        /*0028*/ 	.word	index@(triton_poi_fused_relu_20)
        /*002c*/ 	.word	0x00000000
.L_7:


//--------------------- .nv.info.triton_poi_fused_relu_20 --------------------------
	.section	.nv.info.triton_poi_fused_relu_20,"",@"SHT_CUDA_INFO"
	.sectionflags	@""
	.align	4


	//----- nvinfo : EIATTR_CUDA_API_VERSION
	.align		4
        /*0000*/ 	.byte	0x04, 0x37
        /*0002*/ 	.short	(.L_9 - .L_8)
.L_8:
        /*0004*/ 	.word	0x0000007c


	//----- nvinfo : EIATTR_KPARAM_INFO
	.align		4
.L_9:
        /*0008*/ 	.byte	0x04, 0x17
        /*000a*/ 	.short	(.L_11 - .L_10)
.L_10:
        /*000c*/ 	.word	0x00000000
        /*0010*/ 	.short	0x0001
        /*0012*/ 	.short	0x0008
        /*0014*/ 	.byte	0x00, 0xf0, 0x11, 0x00


	//----- nvinfo : EIATTR_KPARAM_INFO
	.align		4
.L_11:
        /*0018*/ 	.byte	0x04, 0x17
        /*001a*/ 	.short	(.L_13 - .L_12)
.L_12:
        /*001c*/ 	.word	0x00000000
        /*0020*/ 	.short	0x0000
        /*0022*/ 	.short	0x0000
        /*0024*/ 	.byte	0x00, 0xf4, 0x21, 0x00


	//----- nvinfo : EIATTR_SPARSE_MMA_MASK
	.align		4
.L_13:
        /*0028*/ 	.byte	0x03, 0x50
        /*002a*/ 	.short	0x0000


	//----- nvinfo : EIATTR_MAXREG_COUNT
	.align		4
        /*002c*/ 	.byte	0x03, 0x1b
        /*002e*/ 	.short	0x00ff


	//----- nvinfo : EIATTR_EXIT_INSTR_OFFSETS
	.align		4
        /*0030*/ 	.byte	0x04, 0x1c
        /*0032*/ 	.short	(.L_15 - .L_14)


	//   ....[0]....
.L_14:
        /*0034*/ 	.word	0x000000f0


	//----- nvinfo : EIATTR_REQNTID
	.align		4
.L_15:
        /*0038*/ 	.byte	0x04, 0x10
        /*003a*/ 	.short	(.L_17 - .L_16)
.L_16:
        /*003c*/ 	.word	0x00000080
        /*0040*/ 	.word	0x00000001
        /*0044*/ 	.word	0x00000001


	//----- nvinfo : EIATTR_CBANK_PARAM_SIZE
	.align		4
.L_17:
        /*0048*/ 	.byte	0x03, 0x19
        /*004a*/ 	.short	0x000c


	//----- nvinfo : EIATTR_PARAM_CBANK
	.align		4
        /*004c*/ 	.byte	0x04, 0x0a
        /*004e*/ 	.short	(.L_19 - .L_18)
	.align		4
.L_18:
        /*0050*/ 	.word	index@(.nv.constant0.triton_poi_fused_relu_20)
        /*0054*/ 	.short	0x0210
        /*0056*/ 	.short	0x000c


	//----- nvinfo : EIATTR_SW_WAR
	.align		4
.L_19:
        /*0058*/ 	.byte	0x04, 0x36
        /*005a*/ 	.short	(.L_21 - .L_20)
.L_20:
        /*005c*/ 	.word	0x00000008
.L_21:


//--------------------- .nv.callgraph             --------------------------
	.section	.nv.callgraph,"",@"SHT_CUDA_CALLGRAPH"
	.align	4
	.sectionentsize	8
	.align		4
        /*0000*/ 	.word	0x00000000
	.align		4
        /*0004*/ 	.word	0xffffffff
	.align		4
        /*0008*/ 	.word	0x00000000
	.align		4
        /*000c*/ 	.word	0xfffffffe
	.align		4
        /*0010*/ 	.word	0x00000000
	.align		4
        /*0014*/ 	.word	0xfffffffd
	.align		4
        /*0018*/ 	.word	0x00000000
	.align		4
        /*001c*/ 	.word	0xfffffffc


//--------------------- .text.triton_poi_fused_relu_20 --------------------------
	.section	.text.triton_poi_fused_relu_20,"ax",@progbits
	.align	128
        .global         triton_poi_fused_relu_20
        .type           triton_poi_fused_relu_20,@function
        .size           triton_poi_fused_relu_20,(.L_x_1 - triton_poi_fused_relu_20)
        .other          triton_poi_fused_relu_20,@"STO_CUDA_ENTRY STV_DEFAULT"
triton_poi_fused_relu_20:
.text.triton_poi_fused_relu_20:
[----:B------:R-:W-:Y:S01]  /*0000*/  LDC R1, c[0x0][0x28] ;  /* 0x00000a00ff017b82 */ /* 0x000fe20000000800 */
[----:B------:R-:W1:Y:S07]  /*0010*/  S2R R0, SR_TID.X ;  /* 0x0000000000007919 */ /* 0x000e6e0000002100 */
[----:B------:R-:W2:Y:S01]  /*0020*/  LDC.64 R2, c[0x0][0x210] ;  /* 0x00008400ff027b82 */ /* 0x000ea20000000a00 */
[----:B------:R-:W-:Y:S01]  /*0030*/  ULDC.64 UR4, c[0x0][0x208] ;  /* 0x0000820000047ab9 */ /* 0x000fe20000000a00 */
[----:B------:R-:W3:Y:S01]  /*0040*/  S2R R5, SR_CTAID.X ;  /* 0x0000000000057919 */ /* 0x000ee20000002500 */
[----:B-1----:R-:W-:-:S05]  /*0050*/  IMAD.SHL.U32 R0, R0, 0x2, RZ ;  /* 0x0000000200007824 */ /* 0x002fca00078e00ff */
[----:B------:R-:W-:-:S05]  /*0060*/  LOP3.LUT R0, R0, 0xfe, RZ, 0xc0, !PT ;  /* 0x000000fe00007812 */ /* 0x000fca00078ec0ff */
[----:B---3--:R-:W-:-:S04]  /*0070*/  IMAD R5, R5, 0x100, R0 ;  /* 0x0000010005057824 */ /* 0x008fc800078e0200 */
[----:B--2---:R-:W-:-:S05]  /*0080*/  IMAD.WIDE R2, R5, 0x4, R2 ;  /* 0x0000000405027825 */ /* 0x004fca00078e0202 */
[----:B------:R-:W2:Y:S02]  /*0090*/  LDG.E.64 R4, desc[UR4][R2.64] ;  /* 0x0000000402047981 */ /* 0x000ea4000c1e1b00 */
[C---:B--2---:R-:W-:Y:S02]  /*00a0*/  FSETP.GEU.AND P0, PT, R4.reuse, RZ, PT ;  /* 0x000000ff0400720b */ /* 0x044fe40003f0e000 */
[C---:B------:R-:W-:Y:S02]  /*00b0*/  FSETP.GEU.AND P1, PT, R5.reuse, RZ, PT ;  /* 0x000000ff0500720b */ /* 0x040fe40003f2e000 */
[----:B------:R-:W-:Y:S02]  /*00c0*/  FSEL R4, R4, RZ, P0 ;  /* 0x000000ff04047208 */ /* 0x000fe40000000000 */
[----:B------:R-:W-:-:S05]  /*00d0*/  FSEL R5, R5, RZ, P1 ;  /* 0x000000ff05057208 */ /* 0x000fca0000800000 */
[----:B------:R-:W-:Y:S01]  /*00e0*/  STG.E.64 desc[UR4][R2.64], R4 ;  /* 0x0000000402007986 */ /* 0x000fe2000c101b04 */
[----:B------:R-:W-:Y:S05]  /*00f0*/  EXIT ;  /* 0x000000000000794d */ /* 0x000fea0003800000 */
.L_x_0:
[----:B------:R-:W-:-:S00]  /*0100*/  BRA `(.L_x_0) ;  /* 0xfffffffc00fc7947 */ /* 0x000fc0000383ffff */
[----:B------:R-:W-:-:S00]  /*0110*/  NOP ;  /* 0x0000000000007918 */ /* 0x000fc00000000000 */
        /* <DEDUP_REMOVED lines=14> */
.L_x_1:


//--------------------- .nv.constant0.triton_poi_fused_relu_20 --------------------------
	.section	.nv.constant0.triton_poi_fused_relu_20,"a",@progbits
	.sectionflags	@""
	.align	4
.nv.constant0.triton_poi_fused_relu_20:
	.zero		540
